//
// Generated by NVIDIA NVVM Compiler
//
// Compiler Build ID: CL-36424714
// Cuda compilation tools, release 13.0, V13.0.88
// Based on NVVM 20.0.0
//

.version 9.0
.target sm_100
.address_size 64

	// .globl	_Z6MatAddPfS_S_i

.visible .entry _Z6MatAddPfS_S_i(
	.param .u64 .ptr .align 1 _Z6MatAddPfS_S_i_param_0,
	.param .u64 .ptr .align 1 _Z6MatAddPfS_S_i_param_1,
	.param .u64 .ptr .align 1 _Z6MatAddPfS_S_i_param_2,
	.param .u32 _Z6MatAddPfS_S_i_param_3
)
{
	.reg .pred 	%p<12>;
	.reg .b32 	%r<37>;
	.reg .b32 	%f<88>;
	.reg .b64 	%rd<26>;

	ld.param.u64 	%rd7, [_Z6MatAddPfS_S_i_param_0];
	ld.param.u64 	%rd8, [_Z6MatAddPfS_S_i_param_1];
	ld.param.u64 	%rd9, [_Z6MatAddPfS_S_i_param_2];
	ld.param.u32 	%r23, [_Z6MatAddPfS_S_i_param_3];
	cvta.to.global.u64 	%rd1, %rd9;
	cvta.to.global.u64 	%rd2, %rd8;
	cvta.to.global.u64 	%rd3, %rd7;
	mov.u32 	%r24, %ctaid.x;
	mov.u32 	%r25, %ntid.x;
	mov.u32 	%r26, %tid.x;
	mad.lo.s32 	%r1, %r24, %r25, %r26;
	setp.ge.s32 	%p1, %r1, %r23;
	setp.lt.s32 	%p2, %r23, 1;
	or.pred  	%p3, %p1, %p2;
	@%p3 bra 	$L__BB0_13;
	mul.lo.s32 	%r2, %r23, %r1;
	and.b32  	%r3, %r23, 15;
	setp.lt.u32 	%p4, %r23, 16;
	mov.b32 	%r33, 0;
	@%p4 bra 	$L__BB0_4;
	and.b32  	%r33, %r23, 2147483632;
	neg.s32 	%r31, %r33;
	add.s64 	%rd4, %rd3, 32;
	add.s64 	%rd5, %rd2, 32;
	add.s64 	%rd6, %rd1, 32;
	mov.u32 	%r30, %r2;
$L__BB0_3:
	.pragma "nounroll";
	mul.wide.s32 	%rd10, %r30, 4;
	add.s64 	%rd11, %rd4, %rd10;
	add.s64 	%rd12, %rd5, %rd10;
	add.s64 	%rd13, %rd6, %rd10;
	ld.global.f32 	%f1, [%rd11+-32];
	ld.global.f32 	%f2, [%rd12+-32];
	add.f32 	%f3, %f1, %f2;
	st.global.f32 	[%rd13+-32], %f3;
	ld.global.f32 	%f4, [%rd11+-28];
	ld.global.f32 	%f5, [%rd12+-28];
	add.f32 	%f6, %f4, %f5;
	st.global.f32 	[%rd13+-28], %f6;
	ld.global.f32 	%f7, [%rd11+-24];
	ld.global.f32 	%f8, [%rd12+-24];
	add.f32 	%f9, %f7, %f8;
	st.global.f32 	[%rd13+-24], %f9;
	ld.global.f32 	%f10, [%rd11+-20];
	ld.global.f32 	%f11, [%rd12+-20];
	add.f32 	%f12, %f10, %f11;
	st.global.f32 	[%rd13+-20], %f12;
	ld.global.f32 	%f13, [%rd11+-16];
	ld.global.f32 	%f14, [%rd12+-16];
	add.f32 	%f15, %f13, %f14;
	st.global.f32 	[%rd13+-16], %f15;
	ld.global.f32 	%f16, [%rd11+-12];
	ld.global.f32 	%f17, [%rd12+-12];
	add.f32 	%f18, %f16, %f17;
	st.global.f32 	[%rd13+-12], %f18;
	ld.global.f32 	%f19, [%rd11+-8];
	ld.global.f32 	%f20, [%rd12+-8];
	add.f32 	%f21, %f19, %f20;
	st.global.f32 	[%rd13+-8], %f21;
	ld.global.f32 	%f22, [%rd11+-4];
	ld.global.f32 	%f23, [%rd12+-4];
	add.f32 	%f24, %f22, %f23;
	st.global.f32 	[%rd13+-4], %f24;
	ld.global.f32 	%f25, [%rd11];
	ld.global.f32 	%f26, [%rd12];
	add.f32 	%f27, %f25, %f26;
	st.global.f32 	[%rd13], %f27;
	ld.global.f32 	%f28, [%rd11+4];
	ld.global.f32 	%f29, [%rd12+4];
	add.f32 	%f30, %f28, %f29;
	st.global.f32 	[%rd13+4], %f30;
	ld.global.f32 	%f31, [%rd11+8];
	ld.global.f32 	%f32, [%rd12+8];
	add.f32 	%f33, %f31, %f32;
	st.global.f32 	[%rd13+8], %f33;
	ld.global.f32 	%f34, [%rd11+12];
	ld.global.f32 	%f35, [%rd12+12];
	add.f32 	%f36, %f34, %f35;
	st.global.f32 	[%rd13+12], %f36;
	ld.global.f32 	%f37, [%rd11+16];
	ld.global.f32 	%f38, [%rd12+16];
	add.f32 	%f39, %f37, %f38;
	st.global.f32 	[%rd13+16], %f39;
	ld.global.f32 	%f40, [%rd11+20];
	ld.global.f32 	%f41, [%rd12+20];
	add.f32 	%f42, %f40, %f41;
	st.global.f32 	[%rd13+20], %f42;
	ld.global.f32 	%f43, [%rd11+24];
	ld.global.f32 	%f44, [%rd12+24];
	add.f32 	%f45, %f43, %f44;
	st.global.f32 	[%rd13+24], %f45;
	ld.global.f32 	%f46, [%rd11+28];
	ld.global.f32 	%f47, [%rd12+28];
	add.f32 	%f48, %f46, %f47;
	st.global.f32 	[%rd13+28], %f48;
	add.s32 	%r31, %r31, 16;
	add.s32 	%r30, %r30, 16;
	setp.ne.s32 	%p5, %r31, 0;
	@%p5 bra 	$L__BB0_3;
$L__BB0_4:
	setp.eq.s32 	%p6, %r3, 0;
	@%p6 bra 	$L__BB0_13;
	and.b32  	%r11, %r23, 7;
	setp.lt.u32 	%p7, %r3, 8;
	@%p7 bra 	$L__BB0_7;
	add.s32 	%r28, %r33, %r2;
	mul.wide.s32 	%rd14, %r28, 4;
	add.s64 	%rd15, %rd3, %rd14;
	ld.global.f32 	%f49, [%rd15];
	add.s64 	%rd16, %rd2, %rd14;
	ld.global.f32 	%f50, [%rd16];
	add.f32 	%f51, %f49, %f50;
	add.s64 	%rd17, %rd1, %rd14;
	st.global.f32 	[%rd17], %f51;
	ld.global.f32 	%f52, [%rd15+4];
	ld.global.f32 	%f53, [%rd16+4];
	add.f32 	%f54, %f52, %f53;
	st.global.f32 	[%rd17+4], %f54;
	ld.global.f32 	%f55, [%rd15+8];
	ld.global.f32 	%f56, [%rd16+8];
	add.f32 	%f57, %f55, %f56;
	st.global.f32 	[%rd17+8], %f57;
	ld.global.f32 	%f58, [%rd15+12];
	ld.global.f32 	%f59, [%rd16+12];
	add.f32 	%f60, %f58, %f59;
	st.global.f32 	[%rd17+12], %f60;
	ld.global.f32 	%f61, [%rd15+16];
	ld.global.f32 	%f62, [%rd16+16];
	add.f32 	%f63, %f61, %f62;
	st.global.f32 	[%rd17+16], %f63;
	ld.global.f32 	%f64, [%rd15+20];
	ld.global.f32 	%f65, [%rd16+20];
	add.f32 	%f66, %f64, %f65;
	st.global.f32 	[%rd17+20], %f66;
	ld.global.f32 	%f67, [%rd15+24];
	ld.global.f32 	%f68, [%rd16+24];
	add.f32 	%f69, %f67, %f68;
	st.global.f32 	[%rd17+24], %f69;
	ld.global.f32 	%f70, [%rd15+28];
	ld.global.f32 	%f71, [%rd16+28];
	add.f32 	%f72, %f70, %f71;
	st.global.f32 	[%rd17+28], %f72;
	add.s32 	%r33, %r33, 8;
$L__BB0_7:
	setp.eq.s32 	%p8, %r11, 0;
	@%p8 bra 	$L__BB0_13;
	and.b32  	%r14, %r23, 3;
	setp.lt.u32 	%p9, %r11, 4;
	@%p9 bra 	$L__BB0_10;
	add.s32 	%r29, %r33, %r2;
	mul.wide.s32 	%rd18, %r29, 4;
	add.s64 	%rd19, %rd3, %rd18;
	ld.global.f32 	%f73, [%rd19];
	add.s64 	%rd20, %rd2, %rd18;
	ld.global.f32 	%f74, [%rd20];
	add.f32 	%f75, %f73, %f74;
	add.s64 	%rd21, %rd1, %rd18;
	st.global.f32 	[%rd21], %f75;
	ld.global.f32 	%f76, [%rd19+4];
	ld.global.f32 	%f77, [%rd20+4];
	add.f32 	%f78, %f76, %f77;
	st.global.f32 	[%rd21+4], %f78;
	ld.global.f32 	%f79, [%rd19+8];
	ld.global.f32 	%f80, [%rd20+8];
	add.f32 	%f81, %f79, %f80;
	st.global.f32 	[%rd21+8], %f81;
	ld.global.f32 	%f82, [%rd19+12];
	ld.global.f32 	%f83, [%rd20+12];
	add.f32 	%f84, %f82, %f83;
	st.global.f32 	[%rd21+12], %f84;
	add.s32 	%r33, %r33, 4;
$L__BB0_10:
	setp.eq.s32 	%p10, %r14, 0;
	@%p10 bra 	$L__BB0_13;
	add.s32 	%r36, %r33, %r2;
	neg.s32 	%r35, %r14;
$L__BB0_12:
	.pragma "nounroll";
	mul.wide.s32 	%rd22, %r36, 4;
	add.s64 	%rd23, %rd1, %rd22;
	add.s64 	%rd24, %rd2, %rd22;
	add.s64 	%rd25, %rd3, %rd22;
	ld.global.f32 	%f85, [%rd25];
	ld.global.f32 	%f86, [%rd24];
	add.f32 	%f87, %f85, %f86;
	st.global.f32 	[%rd23], %f87;
	add.s32 	%r36, %r36, 1;
	add.s32 	%r35, %r35, 1;
	setp.ne.s32 	%p11, %r35, 0;
	@%p11 bra 	$L__BB0_12;
$L__BB0_13:
	ret;

}


// ===== COMPILED SASS (sm_100) =====

	.target	sm_100

	.elftype	@"ET_EXEC"


//--------------------- .note.nv.tkinfo           --------------------------
	.section	.note.nv.tkinfo,"",@"SHT_NOTE"
	.sectionflags	@"SHF_NOTE_NV_TKINFO"
	.tkinfo
        /*0018*/ 	.word	0x00000002
        /*0030*/ 	.string	""
        /*0030*/ 	.string	"ptxas"
        /*0030*/ 	.string	"Cuda compilation tools, release 13.0, V13.0.88"
        /*0030*/ 	.string	"Build cuda_13.0.r13.0/compiler.36424714_0"
        /*0030*/ 	.string	"-arch sm_100 -m 64 "



//--------------------- .note.nv.cuinfo           --------------------------
	.section	.note.nv.cuinfo,"",@"SHT_NOTE"
	.sectionflags	@"SHF_NOTE_NV_CUINFO"
        /*0018*/ 	.short	0x0002
        /*001a*/ 	.short	0x0064
        /*001c*/ 	.short	0x0082
	.zero		2


//--------------------- .nv.info                  --------------------------
	.section	.nv.info,"",@"SHT_CUDA_INFO"
	.align	4


	//----- nvinfo : EIATTR_REGCOUNT
	.align		4
        /*0000*/ 	.byte	0x04, 0x2f
        /*0002*/ 	.short	(.L_1 - .L_0)
	.align		4
.L_0:
        /*0004*/ 	.word	index@(_Z6MatAddPfS_S_i)
        /*0008*/ 	.word	0x00000016


	//----- nvinfo : EIATTR_FRAME_SIZE
	.align		4
.L_1:
        /*000c*/ 	.byte	0x04, 0x11
        /*000e*/ 	.short	(.L_3 - .L_2)
	.align		4
.L_2:
        /*0010*/ 	.word	index@(_Z6MatAddPfS_S_i)
        /*0014*/ 	.word	0x00000000


	//----- nvinfo : EIATTR_MIN_STACK_SIZE
	.align		4
.L_3:
        /*0018*/ 	.byte	0x04, 0x12
        /*001a*/ 	.short	(.L_5 - .L_4)
	.align		4
.L_4:
        /*001c*/ 	.word	index@(_Z6MatAddPfS_S_i)
        /*0020*/ 	.word	0x00000000
.L_5:


//--------------------- .nv.compat                --------------------------
	.section	.nv.compat,"",@"SHT_CUDA_COMPAT_INFO"
	.align	4
        /*0000*/ 	.byte	0x02, 0x09, 0x00, 0x00, 0x02, 0x02, 0x01, 0x00, 0x02, 0x05, 0x05, 0x00, 0x03, 0x07, 0x01, 0x01
        /*0010*/ 	.byte	0x02, 0x03, 0x00, 0x00, 0x02, 0x06, 0x01, 0x00, 0x04, 0x0b, 0x08, 0x00, 0x09, 0x00, 0x00, 0x00
        /*0020*/ 	.byte	0x00, 0x00, 0x00, 0x00


//--------------------- .nv.info._Z6MatAddPfS_S_i --------------------------
	.section	.nv.info._Z6MatAddPfS_S_i,"",@"SHT_CUDA_INFO"
	.sectionflags	@""
	.align	4


	//----- nvinfo : EIATTR_CUDA_API_VERSION
	.align		4
        /*0000*/ 	.byte	0x04, 0x37
        /*0002*/ 	.short	(.L_7 - .L_6)
.L_6:
        /*0004*/ 	.word	0x00000082


	//----- nvinfo : EIATTR_KPARAM_INFO
	.align		4
.L_7:
        /*0008*/ 	.byte	0x04, 0x17
        /*000a*/ 	.short	(.L_9 - .L_8)
.L_8:
        /*000c*/ 	.word	0x00000000
        /*0010*/ 	.short	0x0003
        /*0012*/ 	.short	0x0018
        /*0014*/ 	.byte	0x00, 0xf0, 0x11, 0x00


	//----- nvinfo : EIATTR_KPARAM_INFO
	.align		4
.L_9:
        /*0018*/ 	.byte	0x04, 0x17
        /*001a*/ 	.short	(.L_11 - .L_10)
.L_10:
        /*001c*/ 	.word	0x00000000
        /*0020*/ 	.short	0x0002
        /*0022*/ 	.short	0x0010
        /*0024*/ 	.byte	0x00, 0xf5, 0x21, 0x00


	//----- nvinfo : EIATTR_KPARAM_INFO
	.align		4
.L_11:
        /*0028*/ 	.byte	0x04, 0x17
        /*002a*/ 	.short	(.L_13 - .L_12)
.L_12:
        /*002c*/ 	.word	0x00000000
        /*0030*/ 	.short	0x0001
        /*0032*/ 	.short	0x0008
        /*0034*/ 	.byte	0x00, 0xf5, 0x21, 0x00


	//----- nvinfo : EIATTR_KPARAM_INFO
	.align		4
.L_13:
        /*0038*/ 	.byte	0x04, 0x17
        /*003a*/ 	.short	(.L_15 - .L_14)
.L_14:
        /*003c*/ 	.word	0x00000000
        /*0040*/ 	.short	0x0000
        /*0042*/ 	.short	0x0000
        /*0044*/ 	.byte	0x00, 0xf5, 0x21, 0x00


	//----- nvinfo : EIATTR_SPARSE_MMA_MASK
	.align		4
.L_15:
        /*0048*/ 	.byte	0x03, 0x50
        /*004a*/ 	.short	0x0000


	//----- nvinfo : EIATTR_MAXREG_COUNT
	.align		4
        /*004c*/ 	.byte	0x03, 0x1b
        /*004e*/ 	.short	0x00ff


	//----- nvinfo : EIATTR_MERCURY_ISA_VERSION
	.align		4
        /*0050*/ 	.byte	0x03, 0x5f
        /*0052*/ 	.short	0x0101


	//----- nvinfo : EIATTR_VRC_CTA_INIT_COUNT
	.align		4
        /*0054*/ 	.byte	0x02, 0x4a
	.zero		1
	.zero		1


	//----- nvinfo : EIATTR_EXIT_INSTR_OFFSETS
	.align		4
        /*0058*/ 	.byte	0x04, 0x1c
        /*005a*/ 	.short	(.L_17 - .L_16)


	//   ....[0]....
.L_16:
        /*005c*/ 	.word	0x00000080


	//   ....[1]....
        /*0060*/ 	.word	0x00000680


	//   ....[2]....
        /*0064*/ 	.word	0x00000950


	//   ....[3]....
        /*0068*/ 	.word	0x00000b20


	//   ....[4]....
        /*006c*/ 	.word	0x00000c30


	//----- nvinfo : EIATTR_CBANK_PARAM_SIZE
	.align		4
.L_17:
        /*0070*/ 	.byte	0x03, 0x19
        /*0072*/ 	.short	0x001c


	//----- nvinfo : EIATTR_PARAM_CBANK
	.align		4
        /*0074*/ 	.byte	0x04, 0x0a
        /*0076*/ 	.short	(.L_19 - .L_18)
	.align		4
.L_18:
        /*0078*/ 	.word	index@(.nv.constant0._Z6MatAddPfS_S_i)
        /*007c*/ 	.short	0x0380
        /*007e*/ 	.short	0x001c


	//----- nvinfo : EIATTR_SW_WAR
	.align		4
.L_19:
        /*0080*/ 	.byte	0x04, 0x36
        /*0082*/ 	.short	(.L_21 - .L_20)
.L_20:
        /*0084*/ 	.word	0x00000008
.L_21:


//--------------------- .nv.callgraph             --------------------------
	.section	.nv.callgraph,"",@"SHT_CUDA_CALLGRAPH"
	.align	4
	.sectionentsize	8
	.align		4
        /*0000*/ 	.word	0x00000000
	.align		4
        /*0004*/ 	.word	0xffffffff
	.align		4
        /*0008*/ 	.word	0x00000000
	.align		4
        /*000c*/ 	.word	0xfffffffe
	.align		4
        /*0010*/ 	.word	0x00000000
	.align		4
        /*0014*/ 	.word	0xfffffffd
	.align		4
        /*0018*/ 	.word	0x00000000
	.align		4
        /*001c*/ 	.word	0xfffffffc


//--------------------- .text._Z6MatAddPfS_S_i    --------------------------
	.section	.text._Z6MatAddPfS_S_i,"ax",@progbits
	.align	128
        .global         _Z6MatAddPfS_S_i
        .type           _Z6MatAddPfS_S_i,@function
        .size           _Z6MatAddPfS_S_i,(.L_x_6 - _Z6MatAddPfS_S_i)
        .other          _Z6MatAddPfS_S_i,@"STO_CUDA_ENTRY STV_DEFAULT"
_Z6MatAddPfS_S_i:
.text._Z6MatAddPfS_S_i:
[----:B------:R-:W-:Y:S01]  /*0000*/  LDC R1, c[0x0][0x37c] ;  /* 0x0000df00ff017b82 */ /* 0x000fe20000000800 */
[----:B------:R-:W0:Y:S07]  /*0010*/  S2R R0, SR_TID.X ;  /* 0x0000000000007919 */ /* 0x000e2e0000002100 */
[----:B------:R-:W0:Y:S08]  /*0020*/  S2UR UR4, SR_CTAID.X ;  /* 0x00000000000479c3 */ /* 0x000e300000002500 */
[----:B------:R-:W0:Y:S08]  /*0030*/  LDC R3, c[0x0][0x360] ;  /* 0x0000d800ff037b82 */ /* 0x000e300000000800 */
[----:B------:R-:W1:Y:S01]  /*0040*/  LDC R2, c[0x0][0x398] ;  /* 0x0000e600ff027b82 */ /* 0x000e620000000800 */
[----:B0-----:R-:W-:Y:S01]  /*0050*/  IMAD R3, R3, UR4, R0 ;  /* 0x0000000403037c24 */ /* 0x001fe2000f8e0200 */
[----:B-1----:R-:W-:-:S04]  /*0060*/  ISETP.GE.AND P0, PT, R2, 0x1, PT ;  /* 0x000000010200780c */ /* 0x002fc80003f06270 */
[----:B------:R-:W-:-:S13]  /*0070*/  ISETP.GE.OR P0, PT, R3, R2, !P0 ;  /* 0x000000020300720c */ /* 0x000fda0004706670 */
[----:B------:R-:W-:Y:S05]  /*0080*/  @P0 EXIT ;  /* 0x000000000000094d */ /* 0x000fea0003800000 */
[C---:B------:R-:W-:Y:S01]  /*0090*/  ISETP.GE.U32.AND P1, PT, R2.reuse, 0x10, PT ;  /* 0x000000100200780c */ /* 0x040fe20003f26070 */
[----:B------:R-:W-:Y:S01]  /*00a0*/  IMAD R0, R3, R2, RZ ;  /* 0x0000000203007224 */ /* 0x000fe200078e02ff */
[----:B------:R-:W-:Y:S01]  /*00b0*/  LOP3.LUT R14, R2, 0xf, RZ, 0xc0, !PT ;  /* 0x0000000f020e7812 */ /* 0x000fe200078ec0ff */
[----:B------:R-:W0:Y:S01]  /*00c0*/  LDCU.64 UR12, c[0x0][0x358] ;  /* 0x00006b00ff0c77ac */ /* 0x000e220008000a00 */
[----:B------:R-:W-:Y:S02]  /*00d0*/  HFMA2 R3, -RZ, RZ, 0, 0 ;  /* 0x00000000ff037431 */ /* 0x000fe400000001ff */
[----:B------:R-:W-:-:S07]  /*00e0*/  ISETP.NE.AND P0, PT, R14, RZ, PT ;  /* 0x000000ff0e00720c */ /* 0x000fce0003f05270 */
[----:B------:R-:W-:Y:S06]  /*00f0*/  @!P1 BRA `(.L_x_0) ;  /* 0x0000000400609947 */ /* 0x000fec0003800000 */
[----:B------:R-:W1:Y:S01]  /*0100*/  LDCU.128 UR4, c[0x0][0x380] ;  /* 0x00007000ff0477ac */ /* 0x000e620008000c00 */
[----:B------:R-:W-:Y:S02]  /*0110*/  LOP3.LUT R3, R2, 0x7ffffff0, RZ, 0xc0, !PT ;  /* 0x7ffffff002037812 */ /* 0x000fe400078ec0ff */
[----:B------:R-:W-:Y:S01]  /*0120*/  MOV R10, R0 ;  /* 0x00000000000a7202 */ /* 0x000fe20000000f00 */
[----:B------:R-:W2:Y:S01]  /*0130*/  LDCU.64 UR10, c[0x0][0x390] ;  /* 0x00007200ff0a77ac */ /* 0x000ea20008000a00 */
[----:B------:R-:W-:Y:S01]  /*0140*/  IADD3 R11, PT, PT, -R3, RZ, RZ ;  /* 0x000000ff030b7210 */ /* 0x000fe20007ffe1ff */
[----:B-1----:R-:W-:Y:S02]  /*0150*/  UIADD3 UR8, UP0, UPT, UR4, 0x20, URZ ;  /* 0x0000002004087890 */ /* 0x002fe4000ff1e0ff */
[----:B------:R-:W-:Y:S02]  /*0160*/  UIADD3 UR6, UP1, UPT, UR6, 0x20, URZ ;  /* 0x0000002006067890 */ /* 0x000fe4000ff3e0ff */
[----:B--2---:R-:W-:-:S02]  /*0170*/  UIADD3 UR4, UP2, UPT, UR10, 0x20, URZ ;  /* 0x000000200a047890 */ /* 0x004fc4000ff5e0ff */
[----:B------:R-:W-:Y:S02]  /*0180*/  UIADD3.X UR9, UPT, UPT, URZ, UR5, URZ, UP0, !UPT ;  /* 0x00000005ff097290 */ /* 0x000fe400087fe4ff */
[----:B------:R-:W-:Y:S02]  /*0190*/  UIADD3.X UR7, UPT, UPT, URZ, UR7, URZ, UP1, !UPT ;  /* 0x00000007ff077290 */ /* 0x000fe40008ffe4ff */
[----:B------:R-:W-:-:S12]  /*01a0*/  UIADD3.X UR5, UPT, UPT, URZ, UR11, URZ, UP2, !UPT ;  /* 0x0000000bff057290 */ /* 0x000fd800097fe4ff */
.L_x_1:
[----:B------:R-:W-:Y:S02]  /*01b0*/  MOV R4, UR8 ;  /* 0x0000000800047c02 */ /* 0x000fe40008000f00 */
[----:B------:R-:W-:Y:S02]  /*01c0*/  MOV R5, UR9 ;  /* 0x0000000900057c02 */ /* 0x000fe40008000f00 */
[----:B------:R-:W-:Y:S02]  /*01d0*/  MOV R6, UR6 ;  /* 0x0000000600067c02 */ /* 0x000fe40008000f00 */
[----:B------:R-:W-:Y:S01]  /*01e0*/  MOV R7, UR7 ;  /* 0x0000000700077c02 */ /* 0x000fe20008000f00 */
[----:B------:R-:W-:-:S04]  /*01f0*/  IMAD.WIDE R4, R10, 0x4, R4 ;  /* 0x000000040a047825 */ /* 0x000fc800078e0204 */
[----:B------:R-:W-:Y:S01]  /*0200*/  IMAD.WIDE R6, R10, 0x4, R6 ;  /* 0x000000040a067825 */ /* 0x000fe200078e0206 */
[----:B0-----:R-:W2:Y:S04]  /*0210*/  LDG.E R12, desc[UR12][R4.64+-0x20] ;  /* 0xffffe00c040c7981 */ /* 0x001ea8000c1e1900 */
[----:B----4-:R-:W2:Y:S01]  /*0220*/  LDG.E R13, desc[UR12][R6.64+-0x20] ;  /* 0xffffe00c060d7981 */ /* 0x010ea2000c1e1900 */
[----:B------:R-:W-:Y:S02]  /*0230*/  MOV R8, UR4 ;  /* 0x0000000400087c02 */ /* 0x000fe40008000f00 */
[----:B------:R-:W-:-:S03]  /*0240*/  MOV R9, UR5 ;  /* 0x0000000500097c02 */ /* 0x000fc60008000f00 */
[----:B------:R-:W-:-:S04]  /*0250*/  IMAD.WIDE R8, R10, 0x4, R8 ;  /* 0x000000040a087825 */ /* 0x000fc800078e0208 */
[----:B--2---:R-:W-:-:S05]  /*0260*/  FADD R13, R12, R13 ;  /* 0x0000000d0c0d7221 */ /* 0x004fca0000000000 */
[----:B------:R0:W-:Y:S04]  /*0270*/  STG.E desc[UR12][R8.64+-0x20], R13 ;  /* 0xffffe00d08007986 */ /* 0x0001e8000c10190c */
[----:B------:R-:W2:Y:S04]  /*0280*/  LDG.E R12, desc[UR12][R4.64+-0x1c] ;  /* 0xffffe40c040c7981 */ /* 0x000ea8000c1e1900 */
[----:B------:R-:W2:Y:S02]  /*0290*/  LDG.E R15, desc[UR12][R6.64+-0x1c] ;  /* 0xffffe40c060f7981 */ /* 0x000ea4000c1e1900 */
[----:B--2---:R-:W-:-:S05]  /*02a0*/  FADD R15, R12, R15 ;  /* 0x0000000f0c0f7221 */ /* 0x004fca0000000000 */
[----:B------:R1:W-:Y:S04]  /*02b0*/  STG.E desc[UR12][R8.64+-0x1c], R15 ;  /* 0xffffe40f08007986 */ /* 0x0003e8000c10190c */
[----:B------:R-:W2:Y:S04]  /*02c0*/  LDG.E R12, desc[UR12][R4.64+-0x18] ;  /* 0xffffe80c040c7981 */ /* 0x000ea8000c1e1900 */
[----:B------:R-:W2:Y:S02]  /*02d0*/  LDG.E R17, desc[UR12][R6.64+-0x18] ;  /* 0xffffe80c06117981 */ /* 0x000ea4000c1e1900 */
[----:B--2---:R-:W-:-:S05]  /*02e0*/  FADD R17, R12, R17 ;  /* 0x000000110c117221 */ /* 0x004fca0000000000 */
[----:B------:R2:W-:Y:S04]  /*02f0*/  STG.E desc[UR12][R8.64+-0x18], R17 ;  /* 0xffffe81108007986 */ /* 0x0005e8000c10190c */
[----:B------:R-:W3:Y:S04]  /*0300*/  LDG.E R12, desc[UR12][R4.64+-0x14] ;  /* 0xffffec0c040c7981 */ /* 0x000ee8000c1e1900 */
[----:B------:R-:W3:Y:S02]  /*0310*/  LDG.E R19, desc[UR12][R6.64+-0x14] ;  /* 0xffffec0c06137981 */ /* 0x000ee4000c1e1900 */
[----:B---3--:R-:W-:-:S05]  /*0320*/  FADD R19, R12, R19 ;  /* 0x000000130c137221 */ /* 0x008fca0000000000 */
[----:B------:R3:W-:Y:S04]  /*0330*/  STG.E desc[UR12][R8.64+-0x14], R19 ;  /* 0xffffec1308007986 */ /* 0x0007e8000c10190c */
[----:B------:R-:W4:Y:S04]  /*0340*/  LDG.E R12, desc[UR12][R4.64+-0x10] ;  /* 0xfffff00c040c7981 */ /* 0x000f28000c1e1900 */
[----:B0-----:R-:W4:Y:S02]  /*0350*/  LDG.E R13, desc[UR12][R6.64+-0x10] ;  /* 0xfffff00c060d7981 */ /* 0x001f24000c1e1900 */
[----:B----4-:R-:W-:-:S05]  /*0360*/  FADD R13, R12, R13 ;  /* 0x0000000d0c0d7221 */ /* 0x010fca0000000000 */
[----:B------:R0:W-:Y:S04]  /*0370*/  STG.E desc[UR12][R8.64+-0x10], R13 ;  /* 0xfffff00d08007986 */ /* 0x0001e8000c10190c */
[----:B------:R-:W4:Y:S04]  /*0380*/  LDG.E R12, desc[UR12][R4.64+-0xc] ;  /* 0xfffff40c040c7981 */ /* 0x000f28000c1e1900 */
[----:B-1----:R-:W4:Y:S02]  /*0390*/  LDG.E R15, desc[UR12][R6.64+-0xc] ;  /* 0xfffff40c060f7981 */ /* 0x002f24000c1e1900 */
[----:B----4-:R-:W-:-:S05]  /*03a0*/  FADD R15, R12, R15 ;  /* 0x0000000f0c0f7221 */ /* 0x010fca0000000000 */
[----:B------:R1:W-:Y:S04]  /*03b0*/  STG.E desc[UR12][R8.64+-0xc], R15 ;  /* 0xfffff40f08007986 */ /* 0x0003e8000c10190c */
[----:B------:R-:W4:Y:S04]  /*03c0*/  LDG.E R12, desc[UR12][R4.64+-0x8] ;  /* 0xfffff80c040c7981 */ /* 0x000f28000c1e1900 */
[----:B--2---:R-:W4:Y:S02]  /*03d0*/  LDG.E R17, desc[UR12][R6.64+-0x8] ;  /* 0xfffff80c06117981 */ /* 0x004f24000c1e1900 */
[----:B----4-:R-:W-:-:S05]  /*03e0*/  FADD R17, R12, R17 ;  /* 0x000000110c117221 */ /* 0x010fca0000000000 */
[----:B------:R2:W-:Y:S04]  /*03f0*/  STG.E desc[UR12][R8.64+-0x8], R17 ;  /* 0xfffff81108007986 */ /* 0x0005e8000c10190c */
[----:B------:R-:W4:Y:S04]  /*0400*/  LDG.E R12, desc[UR12][R4.64+-0x4] ;  /* 0xfffffc0c040c7981 */ /* 0x000f28000c1e1900 */
[----:B---3--:R-:W4:Y:S02]  /*0410*/  LDG.E R19, desc[UR12][R6.64+-0x4] ;  /* 0xfffffc0c06137981 */ /* 0x008f24000c1e1900 */
[----:B----4-:R-:W-:-:S05]  /*0420*/  FADD R19, R12, R19 ;  /* 0x000000130c137221 */ /* 0x010fca0000000000 */
        /* <DEDUP_REMOVED lines=21> */
[----:B------:R-:W5:Y:S04]  /*0580*/  LDG.E R12, desc[UR12][R4.64+0x14] ;  /* 0x0000140c040c7981 */ /* 0x000f68000c1e1900 */
[----:B-1----:R-:W5:Y:S02]  /*0590*/  LDG.E R15, desc[UR12][R6.64+0x14] ;  /* 0x0000140c060f7981 */ /* 0x002f64000c1e1900 */
[----:B-----5:R-:W-:-:S05]  /*05a0*/  FADD R15, R12, R15 ;  /* 0x0000000f0c0f7221 */ /* 0x020fca0000000000 */
[----:B------:R4:W-:Y:S04]  /*05b0*/  STG.E desc[UR12][R8.64+0x14], R15 ;  /* 0x0000140f08007986 */ /* 0x0009e8000c10190c */
[----:B------:R-:W5:Y:S04]  /*05c0*/  LDG.E R12, desc[UR12][R4.64+0x18] ;  /* 0x0000180c040c7981 */ /* 0x000f68000c1e1900 */
[----:B--2---:R-:W5:Y:S01]  /*05d0*/  LDG.E R17, desc[UR12][R6.64+0x18] ;  /* 0x0000180c06117981 */ /* 0x004f62000c1e1900 */
[----:B------:R-:W-:Y:S01]  /*05e0*/  IADD3 R11, PT, PT, R11, 0x10, RZ ;  /* 0x000000100b0b7810 */ /* 0x000fe20007ffe0ff */
[----:B-----5:R-:W-:-:S05]  /*05f0*/  FADD R17, R12, R17 ;  /* 0x000000110c117221 */ /* 0x020fca0000000000 */
[----:B------:R4:W-:Y:S04]  /*0600*/  STG.E desc[UR12][R8.64+0x18], R17 ;  /* 0x0000181108007986 */ /* 0x0009e8000c10190c */
[----:B------:R-:W2:Y:S04]  /*0610*/  LDG.E R12, desc[UR12][R4.64+0x1c] ;  /* 0x00001c0c040c7981 */ /* 0x000ea8000c1e1900 */
[----:B---3--:R-:W2:Y:S01]  /*0620*/  LDG.E R19, desc[UR12][R6.64+0x1c] ;  /* 0x00001c0c06137981 */ /* 0x008ea2000c1e1900 */
[----:B------:R-:W-:Y:S02]  /*0630*/  ISETP.NE.AND P1, PT, R11, RZ, PT ;  /* 0x000000ff0b00720c */ /* 0x000fe40003f25270 */
[----:B------:R-:W-:Y:S01]  /*0640*/  IADD3 R10, PT, PT, R10, 0x10, RZ ;  /* 0x000000100a0a7810 */ /* 0x000fe20007ffe0ff */
[----:B--2---:R-:W-:-:S05]  /*0650*/  FADD R19, R12, R19 ;  /* 0x000000130c137221 */ /* 0x004fca0000000000 */
[----:B------:R4:W-:Y:S05]  /*0660*/  STG.E desc[UR12][R8.64+0x1c], R19 ;  /* 0x00001c1308007986 */ /* 0x0009ea000c10190c */
[----:B------:R-:W-:Y:S05]  /*0670*/  @P1 BRA `(.L_x_1) ;  /* 0xfffffff800cc1947 */ /* 0x000fea000383ffff */
.L_x_0:
[----:B0-----:R-:W-:Y:S05]  /*0680*/  @!P0 EXIT ;  /* 0x000000000000894d */ /* 0x001fea0003800000 */
[----:B------:R-:W-:Y:S02]  /*0690*/  ISETP.GE.U32.AND P0, PT, R14, 0x8, PT ;  /* 0x000000080e00780c */ /* 0x000fe40003f06070 */
[----:B------:R-:W-:-:S04]  /*06a0*/  LOP3.LUT R12, R2, 0x7, RZ, 0xc0, !PT ;  /* 0x00000007020c7812 */ /* 0x000fc800078ec0ff */
[----:B------:R-:W-:-:S07]  /*06b0*/  ISETP.NE.AND P1, PT, R12, RZ, PT ;  /* 0x000000ff0c00720c */ /* 0x000fce0003f25270 */
[----:B------:R-:W-:Y:S06]  /*06c0*/  @!P0 BRA `(.L_x_2) ;  /* 0x0000000000a08947 */ /* 0x000fec0003800000 */
[----:B------:R-:W0:Y:S01]  /*06d0*/  LDC.64 R4, c[0x0][0x380] ;  /* 0x0000e000ff047b82 */ /* 0x000e220000000a00 */
[----:B------:R-:W-:-:S07]  /*06e0*/  IADD3 R11, PT, PT, R0, R3, RZ ;  /* 0x00000003000b7210 */ /* 0x000fce0007ffe0ff */
[----:B------:R-:W1:Y:S08]  /*06f0*/  LDC.64 R6, c[0x0][0x388] ;  /* 0x0000e200ff067b82 */ /* 0x000e700000000a00 */
[----:B----4-:R-:W2:Y:S01]  /*0700*/  LDC.64 R8, c[0x0][0x390] ;  /* 0x0000e400ff087b82 */ /* 0x010ea20000000a00 */
[----:B0-----:R-:W-:-:S05]  /*0710*/  IMAD.WIDE R4, R11, 0x4, R4 ;  /* 0x000000040b047825 */ /* 0x001fca00078e0204 */
[----:B------:R-:W3:Y:S01]  /*0720*/  LDG.E R10, desc[UR12][R4.64] ;  /* 0x0000000c040a7981 */ /* 0x000ee2000c1e1900 */
[----:B-1----:R-:W-:-:S05]  /*0730*/  IMAD.WIDE R6, R11, 0x4, R6 ;  /* 0x000000040b067825 */ /* 0x002fca00078e0206 */
[----:B------:R-:W3:Y:S01]  /*0740*/  LDG.E R13, desc[UR12][R6.64] ;  /* 0x0000000c060d7981 */ /* 0x000ee2000c1e1900 */
[----:B--2---:R-:W-:-:S04]  /*0750*/  IMAD.WIDE R8, R11, 0x4, R8 ;  /* 0x000000040b087825 */ /* 0x004fc800078e0208 */
[----:B---3--:R-:W-:-:S05]  /*0760*/  FADD R13, R10, R13 ;  /* 0x0000000d0a0d7221 */ /* 0x008fca0000000000 */
        /* <DEDUP_REMOVED lines=25> */
[----:B------:R-:W2:Y:S04]  /*0900*/  LDG.E R10, desc[UR12][R4.64+0x1c] ;  /* 0x00001c0c040a7981 */ /* 0x000ea8000c1e1900 */
[----:B---3--:R-:W2:Y:S01]  /*0910*/  LDG.E R17, desc[UR12][R6.64+0x1c] ;  /* 0x00001c0c06117981 */ /* 0x008ea2000c1e1900 */
[----:B------:R-:W-:Y:S01]  /*0920*/  IADD3 R3, PT, PT, R3, 0x8, RZ ;  /* 0x0000000803037810 */ /* 0x000fe20007ffe0ff */
[----:B--2---:R-:W-:-:S05]  /*0930*/  FADD R17, R10, R17 ;  /* 0x000000110a117221 */ /* 0x004fca0000000000 */
[----:B------:R0:W-:Y:S02]  /*0940*/  STG.E desc[UR12][R8.64+0x1c], R17 ;  /* 0x00001c1108007986 */ /* 0x0001e4000c10190c */
.L_x_2:
[----:B------:R-:W-:Y:S05]  /*0950*/  @!P1 EXIT ;  /* 0x000000000000994d */ /* 0x000fea0003800000 */
[----:B------:R-:W-:Y:S02]  /*0960*/  ISETP.GE.U32.AND P0, PT, R12, 0x4, PT ;  /* 0x000000040c00780c */ /* 0x000fe40003f06070 */
[----:B------:R-:W-:-:S04]  /*0970*/  LOP3.LUT R2, R2, 0x3, RZ, 0xc0, !PT ;  /* 0x0000000302027812 */ /* 0x000fc800078ec0ff */
[----:B------:R-:W-:-:S07]  /*0980*/  ISETP.NE.AND P1, PT, R2, RZ, PT ;  /* 0x000000ff0200720c */ /* 0x000fce0003f25270 */
[----:B------:R-:W-:Y:S06]  /*0990*/  @!P0 BRA `(.L_x_3) ;  /* 0x0000000000608947 */ /* 0x000fec0003800000 */
[----:B------:R-:W1:Y:S01]  /*09a0*/  LDC.64 R4, c[0x0][0x380] ;  /* 0x0000e000ff047b82 */ /* 0x000e620000000a00 */
[----:B0---4-:R-:W-:-:S07]  /*09b0*/  IADD3 R13, PT, PT, R0, R3, RZ ;  /* 0x00000003000d7210 */ /* 0x011fce0007ffe0ff */
[----:B------:R-:W0:Y:S08]  /*09c0*/  LDC.64 R6, c[0x0][0x388] ;  /* 0x0000e200ff067b82 */ /* 0x000e300000000a00 */
[----:B------:R-:W2:Y:S01]  /*09d0*/  LDC.64 R8, c[0x0][0x390] ;  /* 0x0000e400ff087b82 */ /* 0x000ea20000000a00 */
[----:B-1----:R-:W-:-:S05]  /*09e0*/  IMAD.WIDE R4, R13, 0x4, R4 ;  /* 0x000000040d047825 */ /* 0x002fca00078e0204 */
[----:B------:R-:W3:Y:S01]  /*09f0*/  LDG.E R10, desc[UR12][R4.64] ;  /* 0x0000000c040a7981 */ /* 0x000ee2000c1e1900 */
[----:B0-----:R-:W-:-:S05]  /*0a00*/  IMAD.WIDE R6, R13, 0x4, R6 ;  /* 0x000000040d067825 */ /* 0x001fca00078e0206 */
        /* <DEDUP_REMOVED lines=12> */
[----:B------:R-:W2:Y:S04]  /*0ad0*/  LDG.E R10, desc[UR12][R4.64+0xc] ;  /* 0x00000c0c040a7981 */ /* 0x000ea8000c1e1900 */
[----:B------:R-:W2:Y:S01]  /*0ae0*/  LDG.E R17, desc[UR12][R6.64+0xc] ;  /* 0x00000c0c06117981 */ /* 0x000ea2000c1e1900 */
[----:B------:R-:W-:Y:S01]  /*0af0*/  IADD3 R3, PT, PT, R3, 0x4, RZ ;  /* 0x0000000403037810 */ /* 0x000fe20007ffe0ff */
[----:B--2---:R-:W-:-:S05]  /*0b00*/  FADD R17, R10, R17 ;  /* 0x000000110a117221 */ /* 0x004fca0000000000 */
[----:B------:R1:W-:Y:S02]  /*0b10*/  STG.E desc[UR12][R8.64+0xc], R17 ;  /* 0x00000c1108007986 */ /* 0x0003e4000c10190c */
.L_x_3:
[----:B------:R-:W-:Y:S05]  /*0b20*/  @!P1 EXIT ;  /* 0x000000000000994d */ /* 0x000fea0003800000 */
[----:B01--4-:R-:W0:Y:S01]  /*0b30*/  LDC.64 R8, c[0x0][0x390] ;  /* 0x0000e400ff087b82 */ /* 0x013e220000000a00 */
[----:B------:R-:W-:Y:S02]  /*0b40*/  IADD3 R15, PT, PT, R0, R3, RZ ;  /* 0x00000003000f7210 */ /* 0x000fe40007ffe0ff */
[----:B------:R-:W-:-:S05]  /*0b50*/  IADD3 R0, PT, PT, -R2, RZ, RZ ;  /* 0x000000ff02007210 */ /* 0x000fca0007ffe1ff */
[----:B------:R-:W1:Y:S08]  /*0b60*/  LDC.64 R12, c[0x0][0x380] ;  /* 0x0000e000ff0c7b82 */ /* 0x000e700000000a00 */
[----:B------:R-:W2:Y:S02]  /*0b70*/  LDC.64 R10, c[0x0][0x388] ;  /* 0x0000e200ff0a7b82 */ /* 0x000ea40000000a00 */
.L_x_4:
[----:B--2---:R-:W-:-:S04]  /*0b80*/  IMAD.WIDE R4, R15, 0x4, R10 ;  /* 0x000000040f047825 */ /* 0x004fc800078e020a */
[C---:B-1----:R-:W-:Y:S02]  /*0b90*/  IMAD.WIDE R6, R15.reuse, 0x4, R12 ;  /* 0x000000040f067825 */ /* 0x042fe400078e020c */
[----:B------:R-:W2:Y:S04]  /*0ba0*/  LDG.E R5, desc[UR12][R4.64] ;  /* 0x0000000c04057981 */ /* 0x000ea8000c1e1900 */
[----:B------:R-:W2:Y:S01]  /*0bb0*/  LDG.E R6, desc[UR12][R6.64] ;  /* 0x0000000c06067981 */ /* 0x000ea2000c1e1900 */
[----:B------:R-:W-:Y:S01]  /*0bc0*/  IADD3 R0, PT, PT, R0, 0x1, RZ ;  /* 0x0000000100007810 */ /* 0x000fe20007ffe0ff */
[C---:B0--3--:R-:W-:Y:S01]  /*0bd0*/  IMAD.WIDE R2, R15.reuse, 0x4, R8 ;  /* 0x000000040f027825 */ /* 0x049fe200078e0208 */
[----:B------:R-:W-:Y:S02]  /*0be0*/  IADD3 R15, PT, PT, R15, 0x1, RZ ;  /* 0x000000010f0f7810 */ /* 0x000fe40007ffe0ff */
[----:B------:R-:W-:Y:S01]  /*0bf0*/  ISETP.NE.AND P0, PT, R0, RZ, PT ;  /* 0x000000ff0000720c */ /* 0x000fe20003f05270 */
[----:B--2---:R-:W-:-:S05]  /*0c00*/  FADD R17, R6, R5 ;  /* 0x0000000506117221 */ /* 0x004fca0000000000 */
[----:B------:R3:W-:Y:S07]  /*0c10*/  STG.E desc[UR12][R2.64], R17 ;  /* 0x0000001102007986 */ /* 0x0007ee000c10190c */
[----:B------:R-:W-:Y:S05]  /*0c20*/  @P0 BRA `(.L_x_4) ;  /* 0xfffffffc00d40947 */ /* 0x000fea000383ffff */
[----:B------:R-:W-:Y:S05]  /*0c30*/  EXIT ;  /* 0x000000000000794d */ /* 0x000fea0003800000 */
.L_x_5:
[----:B------:R-:W-:-:S00]  /*0c40*/  BRA `(.L_x_5) ;  /* 0xfffffffc00fc7947 */ /* 0x000fc0000383ffff */
[----:B------:R-:W-:-:S00]  /*0c50*/  NOP ;  /* 0x0000000000007918 */ /* 0x000fc00000000000 */
        /* <DEDUP_REMOVED lines=10> */
.L_x_6:


//--------------------- .nv.shared.reserved.0     --------------------------
	.section	.nv.shared.reserved.0,"aw",@nobits
	.weak		__nv_reservedSMEM_offset_0_alias
	.size		__nv_reservedSMEM_offset_0_alias, 0, 64
	.other		__nv_reservedSMEM_offset_0_alias,@"STO_CUDA_RESERVED_SHARED STV_DEFAULT"
__nv_reservedSMEM_offset_0_alias:
	.zero		0
	.zero		64


//--------------------- .nv.constant0._Z6MatAddPfS_S_i --------------------------
	.section	.nv.constant0._Z6MatAddPfS_S_i,"a",@progbits
	.sectionflags	@""
	.align	4
.nv.constant0._Z6MatAddPfS_S_i:
	.zero		924


//--------------------- SYMBOLS --------------------------

	.type		.nv.reservedSmem.offset0,@object
	.size		.nv.reservedSmem.offset0,0x4
